//
// Generated by NVIDIA NVVM Compiler
//
// Compiler Build ID: CL-36424714
// Cuda compilation tools, release 13.0, V13.0.88
// Based on NVVM 20.0.0
//

.version 9.0
.target sm_100
.address_size 64

	// .globl	_Z17contar_caracteresPhiPi

.visible .entry _Z17contar_caracteresPhiPi(
	.param .u64 .ptr .align 1 _Z17contar_caracteresPhiPi_param_0,
	.param .u32 _Z17contar_caracteresPhiPi_param_1,
	.param .u64 .ptr .align 1 _Z17contar_caracteresPhiPi_param_2
)
{
	.reg .pred 	%p<2>;
	.reg .b32 	%r<8>;
	.reg .b64 	%rd<9>;

	ld.param.u64 	%rd1, [_Z17contar_caracteresPhiPi_param_0];
	ld.param.u32 	%r2, [_Z17contar_caracteresPhiPi_param_1];
	ld.param.u64 	%rd2, [_Z17contar_caracteresPhiPi_param_2];
	mov.u32 	%r3, %tid.x;
	mov.u32 	%r4, %ctaid.x;
	mov.u32 	%r5, %ntid.x;
	mad.lo.s32 	%r1, %r4, %r5, %r3;
	setp.ge.s32 	%p1, %r1, %r2;
	@%p1 bra 	$L__BB0_2;
	cvta.to.global.u64 	%rd3, %rd1;
	cvta.to.global.u64 	%rd4, %rd2;
	cvt.s64.s32 	%rd5, %r1;
	add.s64 	%rd6, %rd3, %rd5;
	ld.global.u8 	%r6, [%rd6];
	mul.wide.u32 	%rd7, %r6, 4;
	add.s64 	%rd8, %rd4, %rd7;
	atom.global.add.u32 	%r7, [%rd8], 1;
$L__BB0_2:
	ret;

}


// ===== COMPILED SASS (sm_100) =====

	.target	sm_100

	.elftype	@"ET_EXEC"


//--------------------- .note.nv.tkinfo           --------------------------
	.section	.note.nv.tkinfo,"",@"SHT_NOTE"
	.sectionflags	@"SHF_NOTE_NV_TKINFO"
	.tkinfo
        /*0018*/ 	.word	0x00000002
        /*0030*/ 	.string	""
        /*0030*/ 	.string	"ptxas"
        /*0030*/ 	.string	"Cuda compilation tools, release 13.0, V13.0.88"
        /*0030*/ 	.string	"Build cuda_13.0.r13.0/compiler.36424714_0"
        /*0030*/ 	.string	"-arch sm_100 -m 64 "



//--------------------- .note.nv.cuinfo           --------------------------
	.section	.note.nv.cuinfo,"",@"SHT_NOTE"
	.sectionflags	@"SHF_NOTE_NV_CUINFO"
        /*0018*/ 	.short	0x0002
        /*001a*/ 	.short	0x0064
        /*001c*/ 	.short	0x0082
	.zero		2


//--------------------- .nv.info                  --------------------------
	.section	.nv.info,"",@"SHT_CUDA_INFO"
	.align	4


	//----- nvinfo : EIATTR_REGCOUNT
	.align		4
        /*0000*/ 	.byte	0x04, 0x2f
        /*0002*/ 	.short	(.L_1 - .L_0)
	.align		4
.L_0:
        /*0004*/ 	.word	index@(_Z17contar_caracteresPhiPi)
        /*0008*/ 	.word	0x0000000a


	//----- nvinfo : EIATTR_FRAME_SIZE
	.align		4
.L_1:
        /*000c*/ 	.byte	0x04, 0x11
        /*000e*/ 	.short	(.L_3 - .L_2)
	.align		4
.L_2:
        /*0010*/ 	.word	index@(_Z17contar_caracteresPhiPi)
        /*0014*/ 	.word	0x00000000


	//----- nvinfo : EIATTR_MIN_STACK_SIZE
	.align		4
.L_3:
        /*0018*/ 	.byte	0x04, 0x12
        /*001a*/ 	.short	(.L_5 - .L_4)
	.align		4
.L_4:
        /*001c*/ 	.word	index@(_Z17contar_caracteresPhiPi)
        /*0020*/ 	.word	0x00000000
.L_5:


//--------------------- .nv.compat                --------------------------
	.section	.nv.compat,"",@"SHT_CUDA_COMPAT_INFO"
	.align	4
        /*0000*/ 	.byte	0x02, 0x09, 0x00, 0x00, 0x02, 0x02, 0x01, 0x00, 0x02, 0x05, 0x05, 0x00, 0x03, 0x07, 0x01, 0x01
        /*0010*/ 	.byte	0x02, 0x03, 0x00, 0x00, 0x02, 0x06, 0x01, 0x00, 0x04, 0x0b, 0x08, 0x00, 0x09, 0x00, 0x00, 0x00
        /*0020*/ 	.byte	0x00, 0x00, 0x00, 0x00


//--------------------- .nv.info._Z17contar_caracteresPhiPi --------------------------
	.section	.nv.info._Z17contar_caracteresPhiPi,"",@"SHT_CUDA_INFO"
	.sectionflags	@""
	.align	4


	//----- nvinfo : EIATTR_CUDA_API_VERSION
	.align		4
        /*0000*/ 	.byte	0x04, 0x37
        /*0002*/ 	.short	(.L_7 - .L_6)
.L_6:
        /*0004*/ 	.word	0x00000082


	//----- nvinfo : EIATTR_KPARAM_INFO
	.align		4
.L_7:
        /*0008*/ 	.byte	0x04, 0x17
        /*000a*/ 	.short	(.L_9 - .L_8)
.L_8:
        /*000c*/ 	.word	0x00000000
        /*0010*/ 	.short	0x0002
        /*0012*/ 	.short	0x0010
        /*0014*/ 	.byte	0x00, 0xf5, 0x21, 0x00


	//----- nvinfo : EIATTR_KPARAM_INFO
	.align		4
.L_9:
        /*0018*/ 	.byte	0x04, 0x17
        /*001a*/ 	.short	(.L_11 - .L_10)
.L_10:
        /*001c*/ 	.word	0x00000000
        /*0020*/ 	.short	0x0001
        /*0022*/ 	.short	0x0008
        /*0024*/ 	.byte	0x00, 0xf0, 0x11, 0x00


	//----- nvinfo : EIATTR_KPARAM_INFO
	.align		4
.L_11:
        /*0028*/ 	.byte	0x04, 0x17
        /*002a*/ 	.short	(.L_13 - .L_12)
.L_12:
        /*002c*/ 	.word	0x00000000
        /*0030*/ 	.short	0x0000
        /*0032*/ 	.short	0x0000
        /*0034*/ 	.byte	0x00, 0xf5, 0x21, 0x00


	//----- nvinfo : EIATTR_SPARSE_MMA_MASK
	.align		4
.L_13:
        /*0038*/ 	.byte	0x03, 0x50
        /*003a*/ 	.short	0x0000


	//----- nvinfo : EIATTR_MAXREG_COUNT
	.align		4
        /*003c*/ 	.byte	0x03, 0x1b
        /*003e*/ 	.short	0x00ff


	//----- nvinfo : EIATTR_MERCURY_ISA_VERSION
	.align		4
        /*0040*/ 	.byte	0x03, 0x5f
        /*0042*/ 	.short	0x0101


	//----- nvinfo : EIATTR_VRC_CTA_INIT_COUNT
	.align		4
        /*0044*/ 	.byte	0x02, 0x4a
	.zero		1
	.zero		1


	//----- nvinfo : EIATTR_EXIT_INSTR_OFFSETS
	.align		4
        /*0048*/ 	.byte	0x04, 0x1c
        /*004a*/ 	.short	(.L_15 - .L_14)


	//   ....[0]....
.L_14:
        /*004c*/ 	.word	0x00000070


	//   ....[1]....
        /*0050*/ 	.word	0x00000110


	//----- nvinfo : EIATTR_CBANK_PARAM_SIZE
	.align		4
.L_15:
        /*0054*/ 	.byte	0x03, 0x19
        /*0056*/ 	.short	0x0018


	//----- nvinfo : EIATTR_PARAM_CBANK
	.align		4
        /*0058*/ 	.byte	0x04, 0x0a
        /*005a*/ 	.short	(.L_17 - .L_16)
	.align		4
.L_16:
        /*005c*/ 	.word	index@(.nv.constant0._Z17contar_caracteresPhiPi)
        /*0060*/ 	.short	0x0380
        /*0062*/ 	.short	0x0018


	//----- nvinfo : EIATTR_SW_WAR
	.align		4
.L_17:
        /*0064*/ 	.byte	0x04, 0x36
        /*0066*/ 	.short	(.L_19 - .L_18)
.L_18:
        /*0068*/ 	.word	0x00000008
.L_19:


//--------------------- .nv.callgraph             --------------------------
	.section	.nv.callgraph,"",@"SHT_CUDA_CALLGRAPH"
	.align	4
	.sectionentsize	8
	.align		4
        /*0000*/ 	.word	0x00000000
	.align		4
        /*0004*/ 	.word	0xffffffff
	.align		4
        /*0008*/ 	.word	0x00000000
	.align		4
        /*000c*/ 	.word	0xfffffffe
	.align		4
        /*0010*/ 	.word	0x00000000
	.align		4
        /*0014*/ 	.word	0xfffffffd
	.align		4
        /*0018*/ 	.word	0x00000000
	.align		4
        /*001c*/ 	.word	0xfffffffc


//--------------------- .text._Z17contar_caracteresPhiPi --------------------------
	.section	.text._Z17contar_caracteresPhiPi,"ax",@progbits
	.align	128
        .global         _Z17contar_caracteresPhiPi
        .type           _Z17contar_caracteresPhiPi,@function
        .size           _Z17contar_caracteresPhiPi,(.L_x_1 - _Z17contar_caracteresPhiPi)
        .other          _Z17contar_caracteresPhiPi,@"STO_CUDA_ENTRY STV_DEFAULT"
_Z17contar_caracteresPhiPi:
.text._Z17contar_caracteresPhiPi:
[----:B------:R-:W-:Y:S01]  /*0000*/  LDC R1, c[0x0][0x37c] ;  /* 0x0000df00ff017b82 */ /* 0x000fe20000000800 */
[----:B------:R-:W0:Y:S07]  /*0010*/  S2R R0, SR_TID.X ;  /* 0x0000000000007919 */ /* 0x000e2e0000002100 */
[----:B------:R-:W0:Y:S01]  /*0020*/  S2UR UR4, SR_CTAID.X ;  /* 0x00000000000479c3 */ /* 0x000e220000002500 */
[----:B------:R-:W1:Y:S07]  /*0030*/  LDCU UR5, c[0x0][0x388] ;  /* 0x00007100ff0577ac */ /* 0x000e6e0008000800 */
[----:B------:R-:W0:Y:S02]  /*0040*/  LDC R3, c[0x0][0x360] ;  /* 0x0000d800ff037b82 */ /* 0x000e240000000800 */
[----:B0-----:R-:W-:-:S05]  /*0050*/  IMAD R0, R3, UR4, R0 ;  /* 0x0000000403007c24 */ /* 0x001fca000f8e0200 */
[----:B-1----:R-:W-:-:S13]  /*0060*/  ISETP.GE.AND P0, PT, R0, UR5, PT ;  /* 0x0000000500007c0c */ /* 0x002fda000bf06270 */
[----:B------:R-:W-:Y:S05]  /*0070*/  @P0 EXIT ;  /* 0x000000000000094d */ /* 0x000fea0003800000 */
[----:B------:R-:W0:Y:S01]  /*0080*/  LDCU.64 UR6, c[0x0][0x380] ;  /* 0x00007000ff0677ac */ /* 0x000e220008000a00 */
[----:B------:R-:W1:Y:S01]  /*0090*/  LDC.64 R2, c[0x0][0x390] ;  /* 0x0000e400ff027b82 */ /* 0x000e620000000a00 */
[----:B------:R-:W2:Y:S01]  /*00a0*/  LDCU.64 UR4, c[0x0][0x358] ;  /* 0x00006b00ff0477ac */ /* 0x000ea20008000a00 */
[----:B0-----:R-:W-:-:S04]  /*00b0*/  IADD3 R4, P0, PT, R0, UR6, RZ ;  /* 0x0000000600047c10 */ /* 0x001fc8000ff1e0ff */
[----:B------:R-:W-:-:S06]  /*00c0*/  LEA.HI.X.SX32 R5, R0, UR7, 0x1, P0 ;  /* 0x0000000700057c11 */ /* 0x000fcc00080f0eff */
[----:B--2---:R-:W1:Y:S01]  /*00d0*/  LDG.E.U8 R5, desc[UR4][R4.64] ;  /* 0x0000000404057981 */ /* 0x004e62000c1e1100 */
[----:B------:R-:W-:Y:S02]  /*00e0*/  HFMA2 R7, -RZ, RZ, 0, 5.9604644775390625e-08 ;  /* 0x00000001ff077431 */ /* 0x000fe400000001ff */
[----:B-1----:R-:W-:-:S05]  /*00f0*/  IMAD.WIDE.U32 R2, R5, 0x4, R2 ;  /* 0x0000000405027825 */ /* 0x002fca00078e0002 */
[----:B------:R-:W-:Y:S01]  /*0100*/  REDG.E.ADD.STRONG.GPU desc[UR4][R2.64], R7 ;  /* 0x000000070200798e */ /* 0x000fe2000c12e104 */
[----:B------:R-:W-:Y:S05]  /*0110*/  EXIT ;  /* 0x000000000000794d */ /* 0x000fea0003800000 */
.L_x_0:
[----:B------:R-:W-:-:S00]  /*0120*/  BRA `(.L_x_0) ;  /* 0xfffffffc00fc7947 */ /* 0x000fc0000383ffff */
[----:B------:R-:W-:-:S00]  /*0130*/  NOP ;  /* 0x0000000000007918 */ /* 0x000fc00000000000 */
        /* <DEDUP_REMOVED lines=12> */
.L_x_1:


//--------------------- .nv.shared.reserved.0     --------------------------
	.section	.nv.shared.reserved.0,"aw",@nobits
	.weak		__nv_reservedSMEM_offset_0_alias
	.size		__nv_reservedSMEM_offset_0_alias, 0, 64
	.other		__nv_reservedSMEM_offset_0_alias,@"STO_CUDA_RESERVED_SHARED STV_DEFAULT"
__nv_reservedSMEM_offset_0_alias:
	.zero		0
	.zero		64


//--------------------- .nv.constant0._Z17contar_caracteresPhiPi --------------------------
	.section	.nv.constant0._Z17contar_caracteresPhiPi,"a",@progbits
	.sectionflags	@""
	.align	4
.nv.constant0._Z17contar_caracteresPhiPi:
	.zero		920


//--------------------- SYMBOLS --------------------------

	.type		.nv.reservedSmem.offset0,@object
	.size		.nv.reservedSmem.offset0,0x4
